//
// Generated by NVIDIA NVVM Compiler
//
// Compiler Build ID: CL-36424714
// Cuda compilation tools, release 13.0, V13.0.88
// Based on NVVM 20.0.0
//

.version 9.0
.target sm_100
.address_size 64

	// .globl	_Z3subPKfS0_Pf

.visible .entry _Z3subPKfS0_Pf(
	.param .u64 .ptr .align 1 _Z3subPKfS0_Pf_param_0,
	.param .u64 .ptr .align 1 _Z3subPKfS0_Pf_param_1,
	.param .u64 .ptr .align 1 _Z3subPKfS0_Pf_param_2
)
.maxntid 1024
{
	.reg .pred 	%p<2>;
	.reg .b32 	%r<5>;
	.reg .b32 	%f<4>;
	.reg .b64 	%rd<11>;

	ld.param.u64 	%rd1, [_Z3subPKfS0_Pf_param_0];
	ld.param.u64 	%rd2, [_Z3subPKfS0_Pf_param_1];
	ld.param.u64 	%rd3, [_Z3subPKfS0_Pf_param_2];
	mov.u32 	%r2, %ctaid.x;
	mov.u32 	%r3, %ntid.x;
	mov.u32 	%r4, %tid.x;
	mad.lo.s32 	%r1, %r2, %r3, %r4;
	setp.gt.s32 	%p1, %r1, 30719;
	@%p1 bra 	$L__BB0_2;
	cvta.to.global.u64 	%rd4, %rd1;
	cvta.to.global.u64 	%rd5, %rd2;
	cvta.to.global.u64 	%rd6, %rd3;
	mul.wide.s32 	%rd7, %r1, 4;
	add.s64 	%rd8, %rd4, %rd7;
	ld.global.nc.f32 	%f1, [%rd8];
	add.s64 	%rd9, %rd5, %rd7;
	ld.global.nc.f32 	%f2, [%rd9];
	sub.f32 	%f3, %f1, %f2;
	add.s64 	%rd10, %rd6, %rd7;
	st.global.f32 	[%rd10], %f3;
$L__BB0_2:
	ret;

}


// ===== COMPILED SASS (sm_100) =====

	.target	sm_100

	.elftype	@"ET_EXEC"


//--------------------- .note.nv.tkinfo           --------------------------
	.section	.note.nv.tkinfo,"",@"SHT_NOTE"
	.sectionflags	@"SHF_NOTE_NV_TKINFO"
	.tkinfo
        /*0018*/ 	.word	0x00000002
        /*0030*/ 	.string	""
        /*0030*/ 	.string	"ptxas"
        /*0030*/ 	.string	"Cuda compilation tools, release 13.0, V13.0.88"
        /*0030*/ 	.string	"Build cuda_13.0.r13.0/compiler.36424714_0"
        /*0030*/ 	.string	"-arch sm_100 -m 64 "



//--------------------- .note.nv.cuinfo           --------------------------
	.section	.note.nv.cuinfo,"",@"SHT_NOTE"
	.sectionflags	@"SHF_NOTE_NV_CUINFO"
        /*0018*/ 	.short	0x0002
        /*001a*/ 	.short	0x0064
        /*001c*/ 	.short	0x0082
	.zero		2


//--------------------- .nv.info                  --------------------------
	.section	.nv.info,"",@"SHT_CUDA_INFO"
	.align	4


	//----- nvinfo : EIATTR_REGCOUNT
	.align		4
        /*0000*/ 	.byte	0x04, 0x2f
        /*0002*/ 	.short	(.L_1 - .L_0)
	.align		4
.L_0:
        /*0004*/ 	.word	index@(_Z3subPKfS0_Pf)
        /*0008*/ 	.word	0x0000000c


	//----- nvinfo : EIATTR_FRAME_SIZE
	.align		4
.L_1:
        /*000c*/ 	.byte	0x04, 0x11
        /*000e*/ 	.short	(.L_3 - .L_2)
	.align		4
.L_2:
        /*0010*/ 	.word	index@(_Z3subPKfS0_Pf)
        /*0014*/ 	.word	0x00000000


	//----- nvinfo : EIATTR_MIN_STACK_SIZE
	.align		4
.L_3:
        /*0018*/ 	.byte	0x04, 0x12
        /*001a*/ 	.short	(.L_5 - .L_4)
	.align		4
.L_4:
        /*001c*/ 	.word	index@(_Z3subPKfS0_Pf)
        /*0020*/ 	.word	0x00000000
.L_5:


//--------------------- .nv.compat                --------------------------
	.section	.nv.compat,"",@"SHT_CUDA_COMPAT_INFO"
	.align	4
        /*0000*/ 	.byte	0x02, 0x09, 0x00, 0x00, 0x02, 0x02, 0x01, 0x00, 0x02, 0x05, 0x05, 0x00, 0x03, 0x07, 0x01, 0x01
        /*0010*/ 	.byte	0x02, 0x03, 0x00, 0x00, 0x02, 0x06, 0x01, 0x00, 0x04, 0x0b, 0x08, 0x00, 0x09, 0x00, 0x00, 0x00
        /*0020*/ 	.byte	0x00, 0x00, 0x00, 0x00


//--------------------- .nv.info._Z3subPKfS0_Pf   --------------------------
	.section	.nv.info._Z3subPKfS0_Pf,"",@"SHT_CUDA_INFO"
	.sectionflags	@""
	.align	4


	//----- nvinfo : EIATTR_CUDA_API_VERSION
	.align		4
        /*0000*/ 	.byte	0x04, 0x37
        /*0002*/ 	.short	(.L_7 - .L_6)
.L_6:
        /*0004*/ 	.word	0x00000082


	//----- nvinfo : EIATTR_KPARAM_INFO
	.align		4
.L_7:
        /*0008*/ 	.byte	0x04, 0x17
        /*000a*/ 	.short	(.L_9 - .L_8)
.L_8:
        /*000c*/ 	.word	0x00000000
        /*0010*/ 	.short	0x0002
        /*0012*/ 	.short	0x0010
        /*0014*/ 	.byte	0x00, 0xf5, 0x21, 0x00


	//----- nvinfo : EIATTR_KPARAM_INFO
	.align		4
.L_9:
        /*0018*/ 	.byte	0x04, 0x17
        /*001a*/ 	.short	(.L_11 - .L_10)
.L_10:
        /*001c*/ 	.word	0x00000000
        /*0020*/ 	.short	0x0001
        /*0022*/ 	.short	0x0008
        /*0024*/ 	.byte	0x00, 0xf5, 0x21, 0x00


	//----- nvinfo : EIATTR_KPARAM_INFO
	.align		4
.L_11:
        /*0028*/ 	.byte	0x04, 0x17
        /*002a*/ 	.short	(.L_13 - .L_12)
.L_12:
        /*002c*/ 	.word	0x00000000
        /*0030*/ 	.short	0x0000
        /*0032*/ 	.short	0x0000
        /*0034*/ 	.byte	0x00, 0xf5, 0x21, 0x00


	//----- nvinfo : EIATTR_SPARSE_MMA_MASK
	.align		4
.L_13:
        /*0038*/ 	.byte	0x03, 0x50
        /*003a*/ 	.short	0x0000


	//----- nvinfo : EIATTR_MAXREG_COUNT
	.align		4
        /*003c*/ 	.byte	0x03, 0x1b
        /*003e*/ 	.short	0x0040


	//----- nvinfo : EIATTR_MERCURY_ISA_VERSION
	.align		4
        /*0040*/ 	.byte	0x03, 0x5f
        /*0042*/ 	.short	0x0101


	//----- nvinfo : EIATTR_VRC_CTA_INIT_COUNT
	.align		4
        /*0044*/ 	.byte	0x02, 0x4a
	.zero		1
	.zero		1


	//----- nvinfo : EIATTR_EXIT_INSTR_OFFSETS
	.align		4
        /*0048*/ 	.byte	0x04, 0x1c
        /*004a*/ 	.short	(.L_15 - .L_14)


	//   ....[0]....
.L_14:
        /*004c*/ 	.word	0x00000060


	//   ....[1]....
        /*0050*/ 	.word	0x00000120


	//----- nvinfo : EIATTR_MAX_THREADS
	.align		4
.L_15:
        /*0054*/ 	.byte	0x04, 0x05
        /*0056*/ 	.short	(.L_17 - .L_16)
.L_16:
        /*0058*/ 	.word	0x00000400
        /*005c*/ 	.word	0x00000001
        /*0060*/ 	.word	0x00000001


	//----- nvinfo : EIATTR_CBANK_PARAM_SIZE
	.align		4
.L_17:
        /*0064*/ 	.byte	0x03, 0x19
        /*0066*/ 	.short	0x0018


	//----- nvinfo : EIATTR_PARAM_CBANK
	.align		4
        /*0068*/ 	.byte	0x04, 0x0a
        /*006a*/ 	.short	(.L_19 - .L_18)
	.align		4
.L_18:
        /*006c*/ 	.word	index@(.nv.constant0._Z3subPKfS0_Pf)
        /*0070*/ 	.short	0x0380
        /*0072*/ 	.short	0x0018


	//----- nvinfo : EIATTR_SW_WAR
	.align		4
.L_19:
        /*0074*/ 	.byte	0x04, 0x36
        /*0076*/ 	.short	(.L_21 - .L_20)
.L_20:
        /*0078*/ 	.word	0x00000008
.L_21:


//--------------------- .nv.callgraph             --------------------------
	.section	.nv.callgraph,"",@"SHT_CUDA_CALLGRAPH"
	.align	4
	.sectionentsize	8
	.align		4
        /*0000*/ 	.word	0x00000000
	.align		4
        /*0004*/ 	.word	0xffffffff
	.align		4
        /*0008*/ 	.word	0x00000000
	.align		4
        /*000c*/ 	.word	0xfffffffe
	.align		4
        /*0010*/ 	.word	0x00000000
	.align		4
        /*0014*/ 	.word	0xfffffffd
	.align		4
        /*0018*/ 	.word	0x00000000
	.align		4
        /*001c*/ 	.word	0xfffffffc


//--------------------- .text._Z3subPKfS0_Pf      --------------------------
	.section	.text._Z3subPKfS0_Pf,"ax",@progbits
	.align	128
        .global         _Z3subPKfS0_Pf
        .type           _Z3subPKfS0_Pf,@function
        .size           _Z3subPKfS0_Pf,(.L_x_1 - _Z3subPKfS0_Pf)
        .other          _Z3subPKfS0_Pf,@"STO_CUDA_ENTRY STV_DEFAULT"
_Z3subPKfS0_Pf:
.text._Z3subPKfS0_Pf:
[----:B------:R-:W-:Y:S01]  /*0000*/  LDC R1, c[0x0][0x37c] ;  /* 0x0000df00ff017b82 */ /* 0x000fe20000000800 */
[----:B------:R-:W0:Y:S07]  /*0010*/  S2R R0, SR_TID.X ;  /* 0x0000000000007919 */ /* 0x000e2e0000002100 */
[----:B------:R-:W0:Y:S08]  /*0020*/  S2UR UR4, SR_CTAID.X ;  /* 0x00000000000479c3 */ /* 0x000e300000002500 */
[----:B------:R-:W0:Y:S02]  /*0030*/  LDC R9, c[0x0][0x360] ;  /* 0x0000d800ff097b82 */ /* 0x000e240000000800 */
[----:B0-----:R-:W-:-:S05]  /*0040*/  IMAD R9, R9, UR4, R0 ;  /* 0x0000000409097c24 */ /* 0x001fca000f8e0200 */
[----:B------:R-:W-:-:S13]  /*0050*/  ISETP.GT.AND P0, PT, R9, 0x77ff, PT ;  /* 0x000077ff0900780c */ /* 0x000fda0003f04270 */
[----:B------:R-:W-:Y:S05]  /*0060*/  @P0 EXIT ;  /* 0x000000000000094d */ /* 0x000fea0003800000 */
[----:B------:R-:W0:Y:S01]  /*0070*/  LDC.64 R2, c[0x0][0x380] ;  /* 0x0000e000ff027b82 */ /* 0x000e220000000a00 */
[----:B------:R-:W1:Y:S07]  /*0080*/  LDCU.64 UR4, c[0x0][0x358] ;  /* 0x00006b00ff0477ac */ /* 0x000e6e0008000a00 */
[----:B------:R-:W2:Y:S08]  /*0090*/  LDC.64 R4, c[0x0][0x388] ;  /* 0x0000e200ff047b82 */ /* 0x000eb00000000a00 */
[----:B------:R-:W3:Y:S01]  /*00a0*/  LDC.64 R6, c[0x0][0x390] ;  /* 0x0000e400ff067b82 */ /* 0x000ee20000000a00 */
[----:B0-----:R-:W-:-:S06]  /*00b0*/  IMAD.WIDE R2, R9, 0x4, R2 ;  /* 0x0000000409027825 */ /* 0x001fcc00078e0202 */
[----:B-1----:R-:W4:Y:S01]  /*00c0*/  LDG.E.CONSTANT R2, desc[UR4][R2.64] ;  /* 0x0000000402027981 */ /* 0x002f22000c1e9900 */
[----:B--2---:R-:W-:-:S06]  /*00d0*/  IMAD.WIDE R4, R9, 0x4, R4 ;  /* 0x0000000409047825 */ /* 0x004fcc00078e0204 */
[----:B------:R-:W4:Y:S01]  /*00e0*/  LDG.E.CONSTANT R5, desc[UR4][R4.64] ;  /* 0x0000000404057981 */ /* 0x000f22000c1e9900 */
[----:B---3--:R-:W-:-:S04]  /*00f0*/  IMAD.WIDE R6, R9, 0x4, R6 ;  /* 0x0000000409067825 */ /* 0x008fc800078e0206 */
[----:B----4-:R-:W-:-:S05]  /*0100*/  FADD R9, R2, -R5 ;  /* 0x8000000502097221 */ /* 0x010fca0000000000 */
[----:B------:R-:W-:Y:S01]  /*0110*/  STG.E desc[UR4][R6.64], R9 ;  /* 0x0000000906007986 */ /* 0x000fe2000c101904 */
[----:B------:R-:W-:Y:S05]  /*0120*/  EXIT ;  /* 0x000000000000794d */ /* 0x000fea0003800000 */
.L_x_0:
[----:B------:R-:W-:-:S00]  /*0130*/  BRA `(.L_x_0) ;  /* 0xfffffffc00fc7947 */ /* 0x000fc0000383ffff */
[----:B------:R-:W-:-:S00]  /*0140*/  NOP ;  /* 0x0000000000007918 */ /* 0x000fc00000000000 */
        /* <DEDUP_REMOVED lines=11> */
.L_x_1:


//--------------------- .nv.shared.reserved.0     --------------------------
	.section	.nv.shared.reserved.0,"aw",@nobits
	.weak		__nv_reservedSMEM_offset_0_alias
	.size		__nv_reservedSMEM_offset_0_alias, 0, 64
	.other		__nv_reservedSMEM_offset_0_alias,@"STO_CUDA_RESERVED_SHARED STV_DEFAULT"
__nv_reservedSMEM_offset_0_alias:
	.zero		0
	.zero		64


//--------------------- .nv.constant0._Z3subPKfS0_Pf --------------------------
	.section	.nv.constant0._Z3subPKfS0_Pf,"a",@progbits
	.sectionflags	@""
	.align	4
.nv.constant0._Z3subPKfS0_Pf:
	.zero		920


//--------------------- SYMBOLS --------------------------

	.type		.nv.reservedSmem.offset0,@object
	.size		.nv.reservedSmem.offset0,0x4
